	.headerflags	@"EF_CUDA_TEXMODE_UNIFIED EF_CUDA_64BIT_ADDRESS EF_CUDA_ACCELERATORS EF_CUDA_SM90 EF_CUDA_VIRTUAL_SM(EF_CUDA_SM90)"
	.elftype	@"ET_EXEC"


//--------------------- .nv.info                  --------------------------
	.section	.nv.info,"",@"SHT_CUDA_INFO"
	.align	4


	//----- nvinfo : EIATTR_REGCOUNT
	.align		4
        /*0000*/ 	.byte	0x04, 0x2f
        /*0002*/ 	.short	(.L_1 - .L_0)
	.align		4
.L_0:
        /*0004*/ 	.word	index@(triton_poi_fused__to_copy_22)
        /*0008*/ 	.word	0x00000009


	//----- nvinfo : EIATTR_MIN_STACK_SIZE
	.align		4
.L_1:
        /*000c*/ 	.byte	0x04, 0x12
        /*000e*/ 	.short	(.L_3 - .L_2)
	.align		4
.L_2:
        /*0010*/ 	.word	index@(triton_poi_fused__to_copy_22)
        /*0014*/ 	.word	0x00000000


	//----- nvinfo : EIATTR_FRAME_SIZE
	.align		4
.L_3:
        /*0018*/ 	.byte	0x04, 0x11
        /*001a*/ 	.short	(.L_5 - .L_4)
	.align		4
.L_4:
        /*001c*/ 	.word	index@(triton_poi_fused__to_copy_22)
        /*0020*/ 	.word	0x00000000


	//----- nvinfo : EIATTR_MIN_STACK_SIZE
	.align		4
.L_5:
        /*0024*/ 	.byte	0x04, 0x12
        /*0026*/ 	.short	(.L_7 - .L_6)
	.align		4
.L_6:
        /*0028*/ 	.word	index@(triton_poi_fused__to_copy_22)
        /*002c*/ 	.word	0x00000000
.L_7:


//--------------------- .nv.info.triton_poi_fused__to_copy_22 --------------------------
	.section	.nv.info.triton_poi_fused__to_copy_22,"",@"SHT_CUDA_INFO"
	.sectionflags	@""
	.align	4


	//----- nvinfo : EIATTR_CUDA_API_VERSION
	.align		4
        /*0000*/ 	.byte	0x04, 0x37
        /*0002*/ 	.short	(.L_9 - .L_8)
.L_8:
        /*0004*/ 	.word	0x0000007c


	//----- nvinfo : EIATTR_KPARAM_INFO
	.align		4
.L_9:
        /*0008*/ 	.byte	0x04, 0x17
        /*000a*/ 	.short	(.L_11 - .L_10)
.L_10:
        /*000c*/ 	.word	0x00000000
        /*0010*/ 	.short	0x0001
        /*0012*/ 	.short	0x0008
        /*0014*/ 	.byte	0x00, 0xf0, 0x11, 0x00


	//----- nvinfo : EIATTR_KPARAM_INFO
	.align		4
.L_11:
        /*0018*/ 	.byte	0x04, 0x17
        /*001a*/ 	.short	(.L_13 - .L_12)
.L_12:
        /*001c*/ 	.word	0x00000000
        /*0020*/ 	.short	0x0000
        /*0022*/ 	.short	0x0000
        /*0024*/ 	.byte	0x00, 0xf4, 0x21, 0x00


	//----- nvinfo : EIATTR_SPARSE_MMA_MASK
	.align		4
.L_13:
        /*0028*/ 	.byte	0x03, 0x50
        /*002a*/ 	.short	0x0000


	//----- nvinfo : EIATTR_MAXREG_COUNT
	.align		4
        /*002c*/ 	.byte	0x03, 0x1b
        /*002e*/ 	.short	0x00ff


	//----- nvinfo : EIATTR_EXIT_INSTR_OFFSETS
	.align		4
        /*0030*/ 	.byte	0x04, 0x1c
        /*0032*/ 	.short	(.L_15 - .L_14)


	//   ....[0]....
.L_14:
        /*0034*/ 	.word	0x000000e0


	//   ....[1]....
        /*0038*/ 	.word	0x00000110


	//----- nvinfo : EIATTR_REQNTID
	.align		4
.L_15:
        /*003c*/ 	.byte	0x04, 0x10
        /*003e*/ 	.short	(.L_17 - .L_16)
.L_16:
        /*0040*/ 	.word	0x00000020
        /*0044*/ 	.word	0x00000001
        /*0048*/ 	.word	0x00000001


	//----- nvinfo : EIATTR_CBANK_PARAM_SIZE
	.align		4
.L_17:
        /*004c*/ 	.byte	0x03, 0x19
        /*004e*/ 	.short	0x000c


	//----- nvinfo : EIATTR_PARAM_CBANK
	.align		4
        /*0050*/ 	.byte	0x04, 0x0a
        /*0052*/ 	.short	(.L_19 - .L_18)
	.align		4
.L_18:
        /*0054*/ 	.word	index@(.nv.constant0.triton_poi_fused__to_copy_22)
        /*0058*/ 	.short	0x0210
        /*005a*/ 	.short	0x000c


	//----- nvinfo : EIATTR_SW_WAR
	.align		4
.L_19:
        /*005c*/ 	.byte	0x04, 0x36
        /*005e*/ 	.short	(.L_21 - .L_20)
.L_20:
        /*0060*/ 	.word	0x00000008
.L_21:


//--------------------- .nv.callgraph             --------------------------
	.section	.nv.callgraph,"",@"SHT_CUDA_CALLGRAPH"
	.align	4
	.sectionentsize	8
	.align		4
        /*0000*/ 	.word	0x00000000
	.align		4
        /*0004*/ 	.word	0xffffffff
	.align		4
        /*0008*/ 	.word	0x00000000
	.align		4
        /*000c*/ 	.word	0xfffffffe
	.align		4
        /*0010*/ 	.word	0x00000000
	.align		4
        /*0014*/ 	.word	0xfffffffd
	.align		4
        /*0018*/ 	.word	0x00000000
	.align		4
        /*001c*/ 	.word	0xfffffffc


//--------------------- .text.triton_poi_fused__to_copy_22 --------------------------
	.section	.text.triton_poi_fused__to_copy_22,"ax",@progbits
	.align	128
        .global         triton_poi_fused__to_copy_22
        .type           triton_poi_fused__to_copy_22,@function
        .size           triton_poi_fused__to_copy_22,(.L_x_1 - triton_poi_fused__to_copy_22)
        .other          triton_poi_fused__to_copy_22,@"STO_CUDA_ENTRY STV_DEFAULT"
triton_poi_fused__to_copy_22:
.text.triton_poi_fused__to_copy_22:
[----:B------:R-:W0:Y:S02]  /*0000*/  LDC R1, c[0x0][0x28] ;  /* 0x00000a00ff017b82 */ /* 0x000e240000000800 */
[----:B------:R-:W1:Y:S01]  /*0010*/  S2R R6, SR_TID.X ;  /* 0x0000000000067919 */ /* 0x000e620000002100 */
[----:B------:R-:W2:Y:S01]  /*0020*/  LDC.64 R2, c[0x0][0x210] ;  /* 0x00008400ff027b82 */ /* 0x000ea20000000a00 */
[----:B------:R-:W3:Y:S01]  /*0030*/  S2R R5, SR_CTAID.X ;  /* 0x0000000000057919 */ /* 0x000ee20000002500 */
[C---:B-1----:R-:W-:Y:S02]  /*0040*/  LOP3.LUT R0, R6.reuse, 0xf, RZ, 0xc0, !PT ;  /* 0x0000000f06007812 */ /* 0x042fe400078ec0ff */
[----:B------:R-:W-:-:S03]  /*0050*/  LOP3.LUT P0, RZ, R6, 0x10, RZ, 0xc0, !PT ;  /* 0x0000001006ff7812 */ /* 0x000fc6000780c0ff */
[----:B---3--:R-:W-:-:S04]  /*0060*/  IMAD R5, R5, 0x10, R0 ;  /* 0x0000001005057824 */ /* 0x008fc800078e0200 */
[C---:B--2---:R-:W-:Y:S01]  /*0070*/  IMAD.WIDE R2, R5.reuse, 0x8, R2 ;  /* 0x0000000805027825 */ /* 0x044fe200078e0202 */
[----:B------:R-:W-:Y:S02]  /*0080*/  I2FP.F32.S32 R0, R5 ;  /* 0x0000000500007245 */ /* 0x000fe40000201400 */
[----:B------:R-:W-:-:S03]  /*0090*/  ISETP.LT.AND P0, PT, R5, 0x10, !P0 ;  /* 0x000000100500780c */ /* 0x000fc60004701270 */
[----:B------:R-:W-:-:S05]  /*00a0*/  FMUL R0, R0, 0.46666666865348815918 ;  /* 0x3eeeeeef00007820 */ /* 0x000fca0000400000 */
[----:B------:R-:W-:-:S04]  /*00b0*/  FMNMX R0, RZ, R0, !PT ;  /* 0x00000000ff007209 */ /* 0x000fc80007800000 */
[----:B------:R-:W1:Y:S02]  /*00c0*/  F2I.TRUNC.NTZ R4, R0 ;  /* 0x0000000000047305 */ /* 0x000e64000020f100 */
[----:B-1----:R-:W-:Y:S01]  /*00d0*/  SHF.R.S32.HI R5, RZ, 0x1f, R4 ;  /* 0x0000001fff057819 */ /* 0x002fe20000011404 */
[----:B------:R-:W-:Y:S06]  /*00e0*/  @!P0 EXIT ;  /* 0x000000000000894d */ /* 0x000fec0003800000 */
[----:B------:R-:W-:Y:S02]  /*00f0*/  ULDC.64 UR4, c[0x0][0x208] ;  /* 0x0000820000047ab9 */ /* 0x000fe40000000a00 */
[----:B------:R-:W-:Y:S01]  /*0100*/  STG.E.64 desc[UR4][R2.64], R4 ;  /* 0x0000000402007986 */ /* 0x000fe2000c101b04 */
[----:B------:R-:W-:Y:S05]  /*0110*/  EXIT ;  /* 0x000000000000794d */ /* 0x000fea0003800000 */
.L_x_0:
[----:B------:R-:W-:-:S00]  /*0120*/  BRA `(.L_x_0) ;  /* 0xfffffffc00fc7947 */ /* 0x000fc0000383ffff */
[----:B------:R-:W-:-:S00]  /*0130*/  NOP ;  /* 0x0000000000007918 */ /* 0x000fc00000000000 */
        /* <DEDUP_REMOVED lines=12> */
.L_x_1:


//--------------------- .nv.constant0.triton_poi_fused__to_copy_22 --------------------------
	.section	.nv.constant0.triton_poi_fused__to_copy_22,"a",@progbits
	.sectionflags	@""
	.align	4
.nv.constant0.triton_poi_fused__to_copy_22:
	.zero		540
